//
// Generated by NVIDIA NVVM Compiler
//
// Compiler Build ID: CL-36424714
// Cuda compilation tools, release 13.0, V13.0.88
// Based on NVVM 20.0.0
//

.version 9.0
.target sm_100
.address_size 64

	// .globl	default_function_kernel_1

.visible .entry default_function_kernel_1(
	.param .u64 .ptr .align 1 default_function_kernel_1_param_0,
	.param .u64 .ptr .align 1 default_function_kernel_1_param_1,
	.param .u64 .ptr .align 1 default_function_kernel_1_param_2
)
.maxntid 64
{
	.reg .pred 	%p<2>;
	.reg .b32 	%r<8>;
	.reg .b32 	%f<5>;
	.reg .b64 	%rd<11>;

	ld.param.u64 	%rd1, [default_function_kernel_1_param_0];
	ld.param.u64 	%rd2, [default_function_kernel_1_param_1];
	ld.param.u64 	%rd3, [default_function_kernel_1_param_2];
	mov.u32 	%r1, %ctaid.x;
	shl.b32 	%r3, %r1, 3;
	mov.u32 	%r2, %tid.x;
	shr.u32 	%r4, %r2, 3;
	or.b32  	%r5, %r3, %r4;
	setp.gt.u32 	%p1, %r5, 104;
	@%p1 bra 	$L__BB0_2;
	cvta.to.global.u64 	%rd4, %rd2;
	cvta.to.global.u64 	%rd5, %rd3;
	cvta.to.global.u64 	%rd6, %rd1;
	shl.b32 	%r6, %r1, 6;
	or.b32  	%r7, %r6, %r2;
	mul.wide.u32 	%rd7, %r7, 4;
	add.s64 	%rd8, %rd4, %rd7;
	ld.global.nc.f32 	%f1, [%rd8];
	add.s64 	%rd9, %rd5, %rd7;
	ld.global.nc.f32 	%f2, [%rd9];
	add.f32 	%f3, %f1, %f2;
	cos.approx.f32 	%f4, %f3;
	add.s64 	%rd10, %rd6, %rd7;
	st.global.f32 	[%rd10], %f4;
$L__BB0_2:
	ret;

}
	// .globl	default_function_kernel
.visible .entry default_function_kernel(
	.param .u64 .ptr .align 1 default_function_kernel_param_0,
	.param .u64 .ptr .align 1 default_function_kernel_param_1,
	.param .u64 .ptr .align 1 default_function_kernel_param_2
)
.maxntid 21
{
	.reg .b32 	%r<4>;
	.reg .b32 	%f<5>;
	.reg .b64 	%rd<11>;

	ld.param.u64 	%rd1, [default_function_kernel_param_0];
	ld.param.u64 	%rd2, [default_function_kernel_param_1];
	ld.param.u64 	%rd3, [default_function_kernel_param_2];
	cvta.to.global.u64 	%rd4, %rd1;
	cvta.to.global.u64 	%rd5, %rd3;
	cvta.to.global.u64 	%rd6, %rd2;
	mov.u32 	%r1, %ctaid.x;
	mov.u32 	%r2, %tid.x;
	mad.lo.s32 	%r3, %r1, 21, %r2;
	mul.wide.u32 	%rd7, %r3, 4;
	add.s64 	%rd8, %rd6, %rd7;
	ld.global.nc.f32 	%f1, [%rd8];
	add.s64 	%rd9, %rd5, %rd7;
	ld.global.nc.f32 	%f2, [%rd9];
	add.f32 	%f3, %f1, %f2;
	sqrt.rn.f32 	%f4, %f3;
	add.s64 	%rd10, %rd4, %rd7;
	st.global.f32 	[%rd10], %f4;
	ret;

}


// ===== COMPILED SASS (sm_100) =====

	.target	sm_100

	.elftype	@"ET_EXEC"


//--------------------- .note.nv.tkinfo           --------------------------
	.section	.note.nv.tkinfo,"",@"SHT_NOTE"
	.sectionflags	@"SHF_NOTE_NV_TKINFO"
	.tkinfo
        /*0018*/ 	.word	0x00000002
        /*0030*/ 	.string	""
        /*0030*/ 	.string	"ptxas"
        /*0030*/ 	.string	"Cuda compilation tools, release 13.0, V13.0.88"
        /*0030*/ 	.string	"Build cuda_13.0.r13.0/compiler.36424714_0"
        /*0030*/ 	.string	"-arch sm_100 -m 64 "



//--------------------- .note.nv.cuinfo           --------------------------
	.section	.note.nv.cuinfo,"",@"SHT_NOTE"
	.sectionflags	@"SHF_NOTE_NV_CUINFO"
        /*0018*/ 	.short	0x0002
        /*001a*/ 	.short	0x0064
        /*001c*/ 	.short	0x0082
	.zero		2


//--------------------- .nv.info                  --------------------------
	.section	.nv.info,"",@"SHT_CUDA_INFO"
	.align	4


	//----- nvinfo : EIATTR_REGCOUNT
	.align		4
        /*0000*/ 	.byte	0x04, 0x2f
        /*0002*/ 	.short	(.L_1 - .L_0)
	.align		4
.L_0:
        /*0004*/ 	.word	index@(default_function_kernel_1)
        /*0008*/ 	.word	0x0000000e


	//----- nvinfo : EIATTR_FRAME_SIZE
	.align		4
.L_1:
        /*000c*/ 	.byte	0x04, 0x11
        /*000e*/ 	.short	(.L_3 - .L_2)
	.align		4
.L_2:
        /*0010*/ 	.word	index@(default_function_kernel_1)
        /*0014*/ 	.word	0x00000000


	//----- nvinfo : EIATTR_REGCOUNT
	.align		4
.L_3:
        /*0018*/ 	.byte	0x04, 0x2f
        /*001a*/ 	.short	(.L_5 - .L_4)
	.align		4
.L_4:
        /*001c*/ 	.word	index@(default_function_kernel)
        /*0020*/ 	.word	0x0000000c


	//----- nvinfo : EIATTR_FRAME_SIZE
	.align		4
.L_5:
        /*0024*/ 	.byte	0x04, 0x11
        /*0026*/ 	.short	(.L_7 - .L_6)
	.align		4
.L_6:
        /*0028*/ 	.word	index@($__internal_0_$__cuda_sm20_sqrt_rn_f32_slowpath)
        /*002c*/ 	.word	0x00000000


	//----- nvinfo : EIATTR_FRAME_SIZE
	.align		4
.L_7:
        /*0030*/ 	.byte	0x04, 0x11
        /*0032*/ 	.short	(.L_9 - .L_8)
	.align		4
.L_8:
        /*0034*/ 	.word	index@(default_function_kernel)
        /*0038*/ 	.word	0x00000000


	//----- nvinfo : EIATTR_MIN_STACK_SIZE
	.align		4
.L_9:
        /*003c*/ 	.byte	0x04, 0x12
        /*003e*/ 	.short	(.L_11 - .L_10)
	.align		4
.L_10:
        /*0040*/ 	.word	index@(default_function_kernel)
        /*0044*/ 	.word	0x00000000


	//----- nvinfo : EIATTR_MIN_STACK_SIZE
	.align		4
.L_11:
        /*0048*/ 	.byte	0x04, 0x12
        /*004a*/ 	.short	(.L_13 - .L_12)
	.align		4
.L_12:
        /*004c*/ 	.word	index@(default_function_kernel_1)
        /*0050*/ 	.word	0x00000000
.L_13:


//--------------------- .nv.compat                --------------------------
	.section	.nv.compat,"",@"SHT_CUDA_COMPAT_INFO"
	.align	4
        /*0000*/ 	.byte	0x02, 0x09, 0x00, 0x00, 0x02, 0x02, 0x01, 0x00, 0x02, 0x05, 0x05, 0x00, 0x03, 0x07, 0x01, 0x01
        /*0010*/ 	.byte	0x02, 0x03, 0x00, 0x00, 0x02, 0x06, 0x01, 0x00, 0x04, 0x0b, 0x08, 0x00, 0x01, 0x00, 0x00, 0x00
        /*0020*/ 	.byte	0x00, 0x00, 0x00, 0x00


//--------------------- .nv.info.default_function_kernel --------------------------
	.section	.nv.info.default_function_kernel,"",@"SHT_CUDA_INFO"
	.sectionflags	@""
	.align	4


	//----- nvinfo : EIATTR_CUDA_API_VERSION
	.align		4
        /*0000*/ 	.byte	0x04, 0x37
        /*0002*/ 	.short	(.L_15 - .L_14)
.L_14:
        /*0004*/ 	.word	0x00000082


	//----- nvinfo : EIATTR_KPARAM_INFO
	.align		4
.L_15:
        /*0008*/ 	.byte	0x04, 0x17
        /*000a*/ 	.short	(.L_17 - .L_16)
.L_16:
        /*000c*/ 	.word	0x00000000
        /*0010*/ 	.short	0x0002
        /*0012*/ 	.short	0x0010
        /*0014*/ 	.byte	0x00, 0xf5, 0x21, 0x00


	//----- nvinfo : EIATTR_KPARAM_INFO
	.align		4
.L_17:
        /*0018*/ 	.byte	0x04, 0x17
        /*001a*/ 	.short	(.L_19 - .L_18)
.L_18:
        /*001c*/ 	.word	0x00000000
        /*0020*/ 	.short	0x0001
        /*0022*/ 	.short	0x0008
        /*0024*/ 	.byte	0x00, 0xf5, 0x21, 0x00


	//----- nvinfo : EIATTR_KPARAM_INFO
	.align		4
.L_19:
        /*0028*/ 	.byte	0x04, 0x17
        /*002a*/ 	.short	(.L_21 - .L_20)
.L_20:
        /*002c*/ 	.word	0x00000000
        /*0030*/ 	.short	0x0000
        /*0032*/ 	.short	0x0000
        /*0034*/ 	.byte	0x00, 0xf5, 0x21, 0x00


	//----- nvinfo : EIATTR_SPARSE_MMA_MASK
	.align		4
.L_21:
        /*0038*/ 	.byte	0x03, 0x50
        /*003a*/ 	.short	0x0000


	//----- nvinfo : EIATTR_MAXREG_COUNT
	.align		4
        /*003c*/ 	.byte	0x03, 0x1b
        /*003e*/ 	.short	0x00ff


	//----- nvinfo : EIATTR_MERCURY_ISA_VERSION
	.align		4
        /*0040*/ 	.byte	0x03, 0x5f
        /*0042*/ 	.short	0x0101


	//----- nvinfo : EIATTR_VRC_CTA_INIT_COUNT
	.align		4
        /*0044*/ 	.byte	0x02, 0x4a
	.zero		1
	.zero		1


	//----- nvinfo : EIATTR_EXIT_INSTR_OFFSETS
	.align		4
        /*0048*/ 	.byte	0x04, 0x1c
        /*004a*/ 	.short	(.L_23 - .L_22)


	//   ....[0]....
.L_22:
        /*004c*/ 	.word	0x000001c0


	//----- nvinfo : EIATTR_MAX_THREADS
	.align		4
.L_23:
        /*0050*/ 	.byte	0x04, 0x05
        /*0052*/ 	.short	(.L_25 - .L_24)
.L_24:
        /*0054*/ 	.word	0x00000015
        /*0058*/ 	.word	0x00000001
        /*005c*/ 	.word	0x00000001


	//----- nvinfo : EIATTR_CRS_STACK_SIZE
	.align		4
.L_25:
        /*0060*/ 	.byte	0x04, 0x1e
        /*0062*/ 	.short	(.L_27 - .L_26)
.L_26:
        /*0064*/ 	.word	0x00000000


	//----- nvinfo : EIATTR_CBANK_PARAM_SIZE
	.align		4
.L_27:
        /*0068*/ 	.byte	0x03, 0x19
        /*006a*/ 	.short	0x0018


	//----- nvinfo : EIATTR_PARAM_CBANK
	.align		4
        /*006c*/ 	.byte	0x04, 0x0a
        /*006e*/ 	.short	(.L_29 - .L_28)
	.align		4
.L_28:
        /*0070*/ 	.word	index@(.nv.constant0.default_function_kernel)
        /*0074*/ 	.short	0x0380
        /*0076*/ 	.short	0x0018


	//----- nvinfo : EIATTR_SW_WAR
	.align		4
.L_29:
        /*0078*/ 	.byte	0x04, 0x36
        /*007a*/ 	.short	(.L_31 - .L_30)
.L_30:
        /*007c*/ 	.word	0x00000008
.L_31:


//--------------------- .nv.info.default_function_kernel_1 --------------------------
	.section	.nv.info.default_function_kernel_1,"",@"SHT_CUDA_INFO"
	.sectionflags	@""
	.align	4


	//----- nvinfo : EIATTR_CUDA_API_VERSION
	.align		4
        /*0000*/ 	.byte	0x04, 0x37
        /*0002*/ 	.short	(.L_33 - .L_32)
.L_32:
        /*0004*/ 	.word	0x00000082


	//----- nvinfo : EIATTR_KPARAM_INFO
	.align		4
.L_33:
        /*0008*/ 	.byte	0x04, 0x17
        /*000a*/ 	.short	(.L_35 - .L_34)
.L_34:
        /*000c*/ 	.word	0x00000000
        /*0010*/ 	.short	0x0002
        /*0012*/ 	.short	0x0010
        /*0014*/ 	.byte	0x00, 0xf5, 0x21, 0x00


	//----- nvinfo : EIATTR_KPARAM_INFO
	.align		4
.L_35:
        /*0018*/ 	.byte	0x04, 0x17
        /*001a*/ 	.short	(.L_37 - .L_36)
.L_36:
        /*001c*/ 	.word	0x00000000
        /*0020*/ 	.short	0x0001
        /*0022*/ 	.short	0x0008
        /*0024*/ 	.byte	0x00, 0xf5, 0x21, 0x00


	//----- nvinfo : EIATTR_KPARAM_INFO
	.align		4
.L_37:
        /*0028*/ 	.byte	0x04, 0x17
        /*002a*/ 	.short	(.L_39 - .L_38)
.L_38:
        /*002c*/ 	.word	0x00000000
        /*0030*/ 	.short	0x0000
        /*0032*/ 	.short	0x0000
        /*0034*/ 	.byte	0x00, 0xf5, 0x21, 0x00


	//----- nvinfo : EIATTR_SPARSE_MMA_MASK
	.align		4
.L_39:
        /*0038*/ 	.byte	0x03, 0x50
        /*003a*/ 	.short	0x0000


	//----- nvinfo : EIATTR_MAXREG_COUNT
	.align		4
        /*003c*/ 	.byte	0x03, 0x1b
        /*003e*/ 	.short	0x00ff


	//----- nvinfo : EIATTR_MERCURY_ISA_VERSION
	.align		4
        /*0040*/ 	.byte	0x03, 0x5f
        /*0042*/ 	.short	0x0101


	//----- nvinfo : EIATTR_VRC_CTA_INIT_COUNT
	.align		4
        /*0044*/ 	.byte	0x02, 0x4a
	.zero		1
	.zero		1


	//----- nvinfo : EIATTR_EXIT_INSTR_OFFSETS
	.align		4
        /*0048*/ 	.byte	0x04, 0x1c
        /*004a*/ 	.short	(.L_41 - .L_40)


	//   ....[0]....
.L_40:
        /*004c*/ 	.word	0x00000070


	//   ....[1]....
        /*0050*/ 	.word	0x00000170


	//----- nvinfo : EIATTR_MAX_THREADS
	.align		4
.L_41:
        /*0054*/ 	.byte	0x04, 0x05
        /*0056*/ 	.short	(.L_43 - .L_42)
.L_42:
        /*0058*/ 	.word	0x00000040
        /*005c*/ 	.word	0x00000001
        /*0060*/ 	.word	0x00000001


	//----- nvinfo : EIATTR_CBANK_PARAM_SIZE
	.align		4
.L_43:
        /*0064*/ 	.byte	0x03, 0x19
        /*0066*/ 	.short	0x0018


	//----- nvinfo : EIATTR_PARAM_CBANK
	.align		4
        /*0068*/ 	.byte	0x04, 0x0a
        /*006a*/ 	.short	(.L_45 - .L_44)
	.align		4
.L_44:
        /*006c*/ 	.word	index@(.nv.constant0.default_function_kernel_1)
        /*0070*/ 	.short	0x0380
        /*0072*/ 	.short	0x0018


	//----- nvinfo : EIATTR_SW_WAR
	.align		4
.L_45:
        /*0074*/ 	.byte	0x04, 0x36
        /*0076*/ 	.short	(.L_47 - .L_46)
.L_46:
        /*0078*/ 	.word	0x00000008
.L_47:


//--------------------- .nv.callgraph             --------------------------
	.section	.nv.callgraph,"",@"SHT_CUDA_CALLGRAPH"
	.align	4
	.sectionentsize	8
	.align		4
        /*0000*/ 	.word	0x00000000
	.align		4
        /*0004*/ 	.word	0xffffffff
	.align		4
        /*0008*/ 	.word	0x00000000
	.align		4
        /*000c*/ 	.word	0xfffffffe
	.align		4
        /*0010*/ 	.word	0x00000000
	.align		4
        /*0014*/ 	.word	0xfffffffd
	.align		4
        /*0018*/ 	.word	0x00000000
	.align		4
        /*001c*/ 	.word	0xfffffffc


//--------------------- .text.default_function_kernel --------------------------
	.section	.text.default_function_kernel,"ax",@progbits
	.align	128
        .global         default_function_kernel
        .type           default_function_kernel,@function
        .size           default_function_kernel,(.L_x_6 - default_function_kernel)
        .other          default_function_kernel,@"STO_CUDA_ENTRY STV_DEFAULT"
default_function_kernel:
.text.default_function_kernel:
[----:B------:R-:W-:Y:S01]  /*0000*/  LDC R1, c[0x0][0x37c] ;  /* 0x0000df00ff017b82 */ /* 0x000fe20000000800 */
[----:B------:R-:W0:Y:S07]  /*0010*/  S2R R7, SR_CTAID.X ;  /* 0x0000000000077919 */ /* 0x000e2e0000002500 */
[----:B------:R-:W1:Y:S01]  /*0020*/  LDC.64 R2, c[0x0][0x388] ;  /* 0x0000e200ff027b82 */ /* 0x000e620000000a00 */
[----:B------:R-:W2:Y:S01]  /*0030*/  LDCU.64 UR4, c[0x0][0x358] ;  /* 0x00006b00ff0477ac */ /* 0x000ea20008000a00 */
[----:B------:R-:W0:Y:S06]  /*0040*/  S2R R0, SR_TID.X ;  /* 0x0000000000007919 */ /* 0x000e2c0000002100 */
[----:B------:R-:W3:Y:S01]  /*0050*/  LDC.64 R4, c[0x0][0x390] ;  /* 0x0000e400ff047b82 */ /* 0x000ee20000000a00 */
[----:B0-----:R-:W-:-:S04]  /*0060*/  IMAD R7, R7, 0x15, R0 ;  /* 0x0000001507077824 */ /* 0x001fc800078e0200 */
[----:B-1----:R-:W-:-:S04]  /*0070*/  IMAD.WIDE.U32 R2, R7, 0x4, R2 ;  /* 0x0000000407027825 */ /* 0x002fc800078e0002 */
[----:B---3--:R-:W-:Y:S02]  /*0080*/  IMAD.WIDE.U32 R4, R7, 0x4, R4 ;  /* 0x0000000407047825 */ /* 0x008fe400078e0004 */
[----:B--2---:R-:W2:Y:S04]  /*0090*/  LDG.E.CONSTANT R2, desc[UR4][R2.64] ;  /* 0x0000000402027981 */ /* 0x004ea8000c1e9900 */
[----:B------:R-:W2:Y:S01]  /*00a0*/  LDG.E.CONSTANT R5, desc[UR4][R4.64] ;  /* 0x0000000404057981 */ /* 0x000ea2000c1e9900 */
[----:B------:R-:W-:Y:S01]  /*00b0*/  BSSY.RECONVERGENT B0, `(.L_x_0) ;  /* 0x000000d000007945 */ /* 0x000fe20003800200 */
[----:B--2---:R-:W-:-:S04]  /*00c0*/  FADD R0, R2, R5 ;  /* 0x0000000502007221 */ /* 0x004fc80000000000 */
[----:B------:R0:W1:Y:S01]  /*00d0*/  MUFU.RSQ R9, R0 ;  /* 0x0000000000097308 */ /* 0x0000620000001400 */
[----:B------:R-:W-:-:S04]  /*00e0*/  IADD3 R6, PT, PT, R0, -0xd000000, RZ ;  /* 0xf300000000067810 */ /* 0x000fc80007ffe0ff */
[----:B------:R-:W-:-:S13]  /*00f0*/  ISETP.GT.U32.AND P0, PT, R6, 0x727fffff, PT ;  /* 0x727fffff0600780c */ /* 0x000fda0003f04070 */
[----:B01----:R-:W-:Y:S05]  /*0100*/  @!P0 BRA `(.L_x_1) ;  /* 0x00000000000c8947 */ /* 0x003fea0003800000 */
[----:B------:R-:W-:-:S07]  /*0110*/  MOV R8, 0x130 ;  /* 0x0000013000087802 */ /* 0x000fce0000000f00 */
[----:B------:R-:W-:Y:S05]  /*0120*/  CALL.REL.NOINC `($__internal_0_$__cuda_sm20_sqrt_rn_f32_slowpath) ;  /* 0x0000000000287944 */ /* 0x000fea0003c00000 */
[----:B------:R-:W-:Y:S05]  /*0130*/  BRA `(.L_x_2) ;  /* 0x0000000000107947 */ /* 0x000fea0003800000 */
.L_x_1:
[----:B------:R-:W-:Y:S01]  /*0140*/  FMUL.FTZ R5, R0, R9 ;  /* 0x0000000900057220 */ /* 0x000fe20000410000 */
[----:B------:R-:W-:-:S03]  /*0150*/  FMUL.FTZ R9, R9, 0.5 ;  /* 0x3f00000009097820 */ /* 0x000fc60000410000 */
[----:B------:R-:W-:-:S04]  /*0160*/  FFMA R0, -R5, R5, R0 ;  /* 0x0000000505007223 */ /* 0x000fc80000000100 */
[----:B------:R-:W-:-:S07]  /*0170*/  FFMA R5, R0, R9, R5 ;  /* 0x0000000900057223 */ /* 0x000fce0000000005 */
.L_x_2:
[----:B------:R-:W-:Y:S05]  /*0180*/  BSYNC.RECONVERGENT B0 ;  /* 0x0000000000007941 */ /* 0x000fea0003800200 */
.L_x_0:
[----:B------:R-:W0:Y:S02]  /*0190*/  LDC.64 R2, c[0x0][0x380] ;  /* 0x0000e000ff027b82 */ /* 0x000e240000000a00 */
[----:B0-----:R-:W-:-:S05]  /*01a0*/  IMAD.WIDE.U32 R2, R7, 0x4, R2 ;  /* 0x0000000407027825 */ /* 0x001fca00078e0002 */
[----:B------:R-:W-:Y:S01]  /*01b0*/  STG.E desc[UR4][R2.64], R5 ;  /* 0x0000000502007986 */ /* 0x000fe2000c101904 */
[----:B------:R-:W-:Y:S05]  /*01c0*/  EXIT ;  /* 0x000000000000794d */ /* 0x000fea0003800000 */
        .weak           $__internal_0_$__cuda_sm20_sqrt_rn_f32_slowpath
        .type           $__internal_0_$__cuda_sm20_sqrt_rn_f32_slowpath,@function
        .size           $__internal_0_$__cuda_sm20_sqrt_rn_f32_slowpath,(.L_x_6 - $__internal_0_$__cuda_sm20_sqrt_rn_f32_slowpath)
$__internal_0_$__cuda_sm20_sqrt_rn_f32_slowpath:
[----:B------:R-:W-:-:S13]  /*01d0*/  LOP3.LUT P0, RZ, R0, 0x7fffffff, RZ, 0xc0, !PT ;  /* 0x7fffffff00ff7812 */ /* 0x000fda000780c0ff */
[----:B------:R-:W-:Y:S01]  /*01e0*/  @!P0 MOV R2, R0 ;  /* 0x0000000000028202 */ /* 0x000fe20000000f00 */
[----:B------:R-:W-:Y:S06]  /*01f0*/  @!P0 BRA `(.L_x_3) ;  /* 0x0000000000408947 */ /* 0x000fec0003800000 */
[----:B------:R-:W-:-:S13]  /*0200*/  FSETP.GEU.FTZ.AND P0, PT, R0, RZ, PT ;  /* 0x000000ff0000720b */ /* 0x000fda0003f1e000 */
[----:B------:R-:W-:Y:S01]  /*0210*/  @!P0 MOV R2, 0x7fffffff ;  /* 0x7fffffff00028802 */ /* 0x000fe20000000f00 */
[----:B------:R-:W-:Y:S06]  /*0220*/  @!P0 BRA `(.L_x_3) ;  /* 0x0000000000348947 */ /* 0x000fec0003800000 */
[----:B------:R-:W-:-:S13]  /*0230*/  FSETP.GTU.FTZ.AND P0, PT, |R0|, +INF , PT ;  /* 0x7f8000000000780b */ /* 0x000fda0003f1c200 */
[----:B------:R-:W-:Y:S01]  /*0240*/  @P0 FADD.FTZ R2, R0, 1 ;  /* 0x3f80000000020421 */ /* 0x000fe20000010000 */
[----:B------:R-:W-:Y:S06]  /*0250*/  @P0 BRA `(.L_x_3) ;  /* 0x0000000000280947 */ /* 0x000fec0003800000 */
[----:B------:R-:W-:-:S13]  /*0260*/  FSETP.NEU.FTZ.AND P0, PT, |R0|, +INF , PT ;  /* 0x7f8000000000780b */ /* 0x000fda0003f1d200 */
[----:B------:R-:W-:-:S04]  /*0270*/  @P0 FFMA R3, R0, 1.84467440737095516160e+19, RZ ;  /* 0x5f80000000030823 */ /* 0x000fc800000000ff */
[----:B------:R-:W0:Y:S02]  /*0280*/  @P0 MUFU.RSQ R2, R3 ;  /* 0x0000000300020308 */ /* 0x000e240000001400 */
[----:B0-----:R-:W-:Y:S01]  /*0290*/  @P0 FMUL.FTZ R4, R3, R2 ;  /* 0x0000000203040220 */ /* 0x001fe20000410000 */
[----:B------:R-:W-:Y:S01]  /*02a0*/  @P0 FMUL.FTZ R6, R2, 0.5 ;  /* 0x3f00000002060820 */ /* 0x000fe20000410000 */
[----:B------:R-:W-:Y:S02]  /*02b0*/  @!P0 MOV R2, R0 ;  /* 0x0000000000028202 */ /* 0x000fe40000000f00 */
[----:B------:R-:W-:-:S04]  /*02c0*/  @P0 FADD.FTZ R5, -R4, -RZ ;  /* 0x800000ff04050221 */ /* 0x000fc80000010100 */
[----:B------:R-:W-:-:S04]  /*02d0*/  @P0 FFMA R5, R4, R5, R3 ;  /* 0x0000000504050223 */ /* 0x000fc80000000003 */
[----:B------:R-:W-:-:S04]  /*02e0*/  @P0 FFMA R5, R5, R6, R4 ;  /* 0x0000000605050223 */ /* 0x000fc80000000004 */
[----:B------:R-:W-:-:S07]  /*02f0*/  @P0 FMUL.FTZ R2, R5, 2.3283064365386962891e-10 ;  /* 0x2f80000005020820 */ /* 0x000fce0000410000 */
.L_x_3:
[----:B------:R-:W-:Y:S01]  /*0300*/  HFMA2 R3, -RZ, RZ, 0, 0 ;  /* 0x00000000ff037431 */ /* 0x000fe200000001ff */
[----:B------:R-:W-:Y:S02]  /*0310*/  MOV R5, R2 ;  /* 0x0000000200057202 */ /* 0x000fe40000000f00 */
[----:B------:R-:W-:-:S04]  /*0320*/  MOV R2, R8 ;  /* 0x0000000800027202 */ /* 0x000fc80000000f00 */
[----:B------:R-:W-:Y:S05]  /*0330*/  RET.REL.NODEC R2 `(default_function_kernel) ;  /* 0xfffffffc02307950 */ /* 0x000fea0003c3ffff */
.L_x_4:
[----:B------:R-:W-:-:S00]  /*0340*/  BRA `(.L_x_4) ;  /* 0xfffffffc00fc7947 */ /* 0x000fc0000383ffff */
[----:B------:R-:W-:-:S00]  /*0350*/  NOP ;  /* 0x0000000000007918 */ /* 0x000fc00000000000 */
        /* <DEDUP_REMOVED lines=10> */
.L_x_6:


//--------------------- .text.default_function_kernel_1 --------------------------
	.section	.text.default_function_kernel_1,"ax",@progbits
	.align	128
        .global         default_function_kernel_1
        .type           default_function_kernel_1,@function
        .size           default_function_kernel_1,(.L_x_8 - default_function_kernel_1)
        .other          default_function_kernel_1,@"STO_CUDA_ENTRY STV_DEFAULT"
default_function_kernel_1:
.text.default_function_kernel_1:
[----:B------:R-:W-:Y:S01]  /*0000*/  LDC R1, c[0x0][0x37c] ;  /* 0x0000df00ff017b82 */ /* 0x000fe20000000800 */
[----:B------:R-:W0:Y:S07]  /*0010*/  S2R R9, SR_TID.X ;  /* 0x0000000000097919 */ /* 0x000e2e0000002100 */
[----:B------:R-:W1:Y:S02]  /*0020*/  S2UR UR5, SR_CTAID.X ;  /* 0x00000000000579c3 */ /* 0x000e640000002500 */
[----:B-1----:R-:W-:Y:S01]  /*0030*/  USHF.L.U32 UR4, UR5, 0x3, URZ ;  /* 0x0000000305047899 */ /* 0x002fe200080006ff */
[----:B0-----:R-:W-:-:S05]  /*0040*/  SHF.R.U32.HI R0, RZ, 0x3, R9 ;  /* 0x00000003ff007819 */ /* 0x001fca0000011609 */
[----:B------:R-:W-:-:S04]  /*0050*/  LOP3.LUT R0, R0, UR4, RZ, 0xfc, !PT ;  /* 0x0000000400007c12 */ /* 0x000fc8000f8efcff */
[----:B------:R-:W-:-:S13]  /*0060*/  ISETP.GT.U32.AND P0, PT, R0, 0x68, PT ;  /* 0x000000680000780c */ /* 0x000fda0003f04070 */
[----:B------:R-:W-:Y:S05]  /*0070*/  @P0 EXIT ;  /* 0x000000000000094d */ /* 0x000fea0003800000 */
[----:B------:R-:W0:Y:S01]  /*0080*/  LDC.64 R2, c[0x0][0x388] ;  /* 0x0000e200ff027b82 */ /* 0x000e220000000a00 */
[----:B------:R-:W1:Y:S01]  /*0090*/  LDCU.64 UR6, c[0x0][0x358] ;  /* 0x00006b00ff0677ac */ /* 0x000e620008000a00 */
[----:B------:R-:W-:-:S06]  /*00a0*/  USHF.L.U32 UR4, UR5, 0x6, URZ ;  /* 0x0000000605047899 */ /* 0x000fcc00080006ff */
[----:B------:R-:W2:Y:S01]  /*00b0*/  LDC.64 R4, c[0x0][0x390] ;  /* 0x0000e400ff047b82 */ /* 0x000ea20000000a00 */
[----:B------:R-:W-:-:S07]  /*00c0*/  LOP3.LUT R9, R9, UR4, RZ, 0xfc, !PT ;  /* 0x0000000409097c12 */ /* 0x000fce000f8efcff */
[----:B------:R-:W3:Y:S01]  /*00d0*/  LDC.64 R6, c[0x0][0x380] ;  /* 0x0000e000ff067b82 */ /* 0x000ee20000000a00 */
[----:B0-----:R-:W-:-:S06]  /*00e0*/  IMAD.WIDE.U32 R2, R9, 0x4, R2 ;  /* 0x0000000409027825 */ /* 0x001fcc00078e0002 */
[----:B-1----:R-:W4:Y:S01]  /*00f0*/  LDG.E.CONSTANT R2, desc[UR6][R2.64] ;  /* 0x0000000602027981 */ /* 0x002f22000c1e9900 */
[----:B--2---:R-:W-:-:S06]  /*0100*/  IMAD.WIDE.U32 R4, R9, 0x4, R4 ;  /* 0x0000000409047825 */ /* 0x004fcc00078e0004 */
[----:B------:R-:W4:Y:S01]  /*0110*/  LDG.E.CONSTANT R5, desc[UR6][R4.64] ;  /* 0x0000000604057981 */ /* 0x000f22000c1e9900 */
[----:B---3--:R-:W-:-:S04]  /*0120*/  IMAD.WIDE.U32 R6, R9, 0x4, R6 ;  /* 0x0000000409067825 */ /* 0x008fc800078e0006 */
[----:B----4-:R-:W-:-:S04]  /*0130*/  FADD R0, R2, R5 ;  /* 0x0000000502007221 */ /* 0x010fc80000000000 */
[----:B------:R-:W-:-:S04]  /*0140*/  FMUL.RZ R0, R0, 0.15915493667125701904 ;  /* 0x3e22f98300007820 */ /* 0x000fc8000040c000 */
[----:B------:R-:W0:Y:S02]  /*0150*/  MUFU.COS R11, R0 ;  /* 0x00000000000b7308 */ /* 0x000e240000000000 */
[----:B0-----:R-:W-:Y:S01]  /*0160*/  STG.E desc[UR6][R6.64], R11 ;  /* 0x0000000b06007986 */ /* 0x001fe2000c101906 */
[----:B------:R-:W-:Y:S05]  /*0170*/  EXIT ;  /* 0x000000000000794d */ /* 0x000fea0003800000 */
.L_x_5:
        /* <DEDUP_REMOVED lines=16> */
.L_x_8:


//--------------------- .nv.shared.reserved.0     --------------------------
	.section	.nv.shared.reserved.0,"aw",@nobits
	.weak		__nv_reservedSMEM_offset_0_alias
	.size		__nv_reservedSMEM_offset_0_alias, 0, 64
	.other		__nv_reservedSMEM_offset_0_alias,@"STO_CUDA_RESERVED_SHARED STV_DEFAULT"
__nv_reservedSMEM_offset_0_alias:
	.zero		0
	.zero		64


//--------------------- .nv.constant0.default_function_kernel --------------------------
	.section	.nv.constant0.default_function_kernel,"a",@progbits
	.sectionflags	@""
	.align	4
.nv.constant0.default_function_kernel:
	.zero		920


//--------------------- .nv.constant0.default_function_kernel_1 --------------------------
	.section	.nv.constant0.default_function_kernel_1,"a",@progbits
	.sectionflags	@""
	.align	4
.nv.constant0.default_function_kernel_1:
	.zero		920


//--------------------- SYMBOLS --------------------------

	.type		.nv.reservedSmem.offset0,@object
	.size		.nv.reservedSmem.offset0,0x4
